//
// Generated by NVIDIA NVVM Compiler
//
// Compiler Build ID: CL-36424714
// Cuda compilation tools, release 13.0, V13.0.88
// Based on NVVM 20.0.0
//

.version 9.0
.target sm_100
.address_size 64

	// .globl	_Z16sum_kernel_blockPiS_i
.extern .func  (.param .b32 func_retval0) vprintf
(
	.param .b64 vprintf_param_0,
	.param .b64 vprintf_param_1
)
;
.extern .shared .align 16 .b8 temp[];
.global .align 1 .b8 $str[29] = {72, 101, 108, 108, 111, 32, 102, 114, 111, 109, 32, 116, 105, 108, 101, 52, 32, 114, 97, 110, 107, 32, 48, 58, 32, 37, 100, 10};

.visible .entry _Z16sum_kernel_blockPiS_i(
	.param .u64 .ptr .align 1 _Z16sum_kernel_blockPiS_i_param_0,
	.param .u64 .ptr .align 1 _Z16sum_kernel_blockPiS_i_param_1,
	.param .u32 _Z16sum_kernel_blockPiS_i_param_2
)
{
	.local .align 8 .b8 	__local_depot0[8];
	.reg .b64 	%SP;
	.reg .b64 	%SPL;
	.reg .pred 	%p<14>;
	.reg .b32 	%r<115>;
	.reg .b64 	%rd<25>;

	mov.u64 	%SPL, __local_depot0;
	cvta.local.u64 	%SP, %SPL;
	ld.param.u64 	%rd7, [_Z16sum_kernel_blockPiS_i_param_0];
	ld.param.u64 	%rd8, [_Z16sum_kernel_blockPiS_i_param_1];
	ld.param.u32 	%r39, [_Z16sum_kernel_blockPiS_i_param_2];
	mov.u32 	%r1, %ctaid.x;
	mov.u32 	%r2, %ntid.x;
	mov.u32 	%r3, %tid.x;
	mad.lo.s32 	%r106, %r1, %r2, %r3;
	shr.s32 	%r40, %r39, 31;
	shr.u32 	%r41, %r40, 30;
	add.s32 	%r42, %r39, %r41;
	shr.s32 	%r5, %r42, 2;
	setp.ge.s32 	%p1, %r106, %r5;
	mov.b32 	%r111, 0;
	@%p1 bra 	$L__BB0_3;
	mov.u32 	%r44, %nctaid.x;
	mul.lo.s32 	%r6, %r2, %r44;
	cvta.to.global.u64 	%rd1, %rd8;
	mov.b32 	%r111, 0;
$L__BB0_2:
	mul.wide.s32 	%rd9, %r106, 16;
	add.s64 	%rd10, %rd1, %rd9;
	ld.global.v4.u32 	{%r45, %r46, %r47, %r48}, [%rd10];
	add.s32 	%r49, %r45, %r111;
	add.s32 	%r50, %r49, %r46;
	add.s32 	%r51, %r50, %r47;
	add.s32 	%r111, %r51, %r48;
	add.s32 	%r106, %r106, %r6;
	setp.lt.s32 	%p2, %r106, %r5;
	@%p2 bra 	$L__BB0_2;
$L__BB0_3:
	mov.u32 	%r52, %tid.y;
	mov.u32 	%r53, %tid.z;
	mov.u32 	%r54, %ntid.y;
	mad.lo.s32 	%r55, %r53, %r54, %r52;
	mul.lo.s32 	%r12, %r55, %r2;
	add.s32 	%r13, %r12, %r3;
	mul.lo.s32 	%r56, %r2, %r54;
	mov.u32 	%r57, %ntid.z;
	mul.lo.s32 	%r14, %r56, %r57;
	setp.lt.u32 	%p3, %r14, 2;
	@%p3 bra 	$L__BB0_8;
	shl.b32 	%r58, %r13, 2;
	mov.u32 	%r59, temp;
	add.s32 	%r15, %r59, %r58;
	mov.u32 	%r109, %r14;
$L__BB0_5:
	shr.u32 	%r18, %r109, 1;
	st.shared.u32 	[%r15], %r111;
	barrier.sync 	0;
	setp.le.u32 	%p4, %r18, %r13;
	@%p4 bra 	$L__BB0_7;
	shl.b32 	%r60, %r18, 2;
	add.s32 	%r61, %r15, %r60;
	ld.shared.u32 	%r62, [%r61];
	add.s32 	%r111, %r62, %r111;
$L__BB0_7:
	barrier.sync 	0;
	setp.gt.u32 	%p5, %r109, 3;
	mov.u32 	%r109, %r18;
	@%p5 bra 	$L__BB0_5;
$L__BB0_8:
	or.b32  	%r63, %r12, %r3;
	setp.ne.s32 	%p6, %r63, 0;
	@%p6 bra 	$L__BB0_10;
	cvta.to.global.u64 	%rd11, %rd7;
	atom.global.add.u32 	%r64, [%rd11], %r111;
$L__BB0_10:
	and.b32  	%r66, %r13, 1073741792;
	sub.s32 	%r67, %r14, %r66;
	max.u32 	%r68, %r67, 32;
	sub.s32 	%r69, %r68, %r67;
	mov.b32 	%r70, -1;
	shr.u32 	%r114, %r70, %r69;
	// begin inline asm
	mov.u32 %r65, %laneid;
	// end inline asm
	popc.b32 	%r24, %r114;
	shl.b32 	%r71, %r24, 8;
	or.b32  	%r113, %r71, 3;
	setp.lt.u32 	%p7, %r24, 5;
	@%p7 bra 	$L__BB0_12;
	// begin inline asm
	mov.u32 %r77, %lanemask_lt;
	// end inline asm
	and.b32  	%r78, %r77, %r114;
	popc.b32 	%r79, %r78;
	and.b32  	%r80, %r79, 60;
	sub.s32 	%r81, %r24, %r80;
	min.u32 	%r82, %r81, 4;
	sub.s32 	%r83, 32, %r82;
	mov.b32 	%r84, -1;
	shr.u32 	%r85, %r84, %r83;
	and.b32  	%r86, %r65, -4;
	shl.b32 	%r114, %r85, %r86;
	popc.b32 	%r87, %r114;
	shl.b32 	%r88, %r87, 8;
	or.b32  	%r113, %r88, 3;
$L__BB0_12:
	shr.u32 	%r93, %r113, 1;
	and.b32  	%r92, %r93, 127;
	setp.gt.s32 	%p8, %r92, 3;
	@%p8 bra 	$L__BB0_16;
	setp.eq.s32 	%p11, %r92, 1;
	@%p11 bra 	$L__BB0_19;
	setp.eq.s32 	%p12, %r92, 3;
	@%p12 bra 	$L__BB0_15;
	bra.uni 	$L__BB0_22;
$L__BB0_15:
	mov.u32 	%r96, %ctaid.y;
	mov.u32 	%r97, %ctaid.z;
	mov.u32 	%r98, %nctaid.x;
	mov.u32 	%r99, %nctaid.y;
	mul.lo.s32 	%r100, %r97, %r99;
	cvt.u64.u32 	%rd12, %r100;
	cvt.u64.u32 	%rd13, %r98;
	cvt.u64.u32 	%rd14, %r96;
	cvt.u64.u32 	%rd15, %r1;
	add.s64 	%rd16, %rd12, %rd14;
	mad.lo.s64 	%rd17, %rd16, %rd13, %rd15;
	cvt.u64.u32 	%rd18, %r14;
	cvt.u64.u32 	%rd19, %r13;
	mad.lo.s64 	%rd24, %rd17, %rd18, %rd19;
	bra.uni 	$L__BB0_21;
$L__BB0_16:
	setp.eq.s32 	%p9, %r92, 4;
	@%p9 bra 	$L__BB0_20;
	setp.eq.s32 	%p10, %r92, 6;
	@%p10 bra 	$L__BB0_18;
	bra.uni 	$L__BB0_22;
$L__BB0_18:
	mov.u32 	%r94, %cluster_ctarank;
	mad.lo.s32 	%r95, %r14, %r94, %r13;
	cvt.u64.u32 	%rd24, %r95;
	bra.uni 	$L__BB0_21;
$L__BB0_19:
	// begin inline asm
	mov.u32 %r101, %lanemask_lt;
	// end inline asm
	and.b32  	%r102, %r101, %r114;
	popc.b32 	%r103, %r102;
	cvt.u64.u32 	%rd24, %r103;
	bra.uni 	$L__BB0_21;
$L__BB0_20:
	cvt.u64.u32 	%rd24, %r13;
$L__BB0_21:
	setp.ne.s64 	%p13, %rd24, 0;
	@%p13 bra 	$L__BB0_23;
$L__BB0_22:
	add.u64 	%rd20, %SP, 0;
	add.u64 	%rd21, %SPL, 0;
	st.local.u32 	[%rd21], %r13;
	mov.u64 	%rd22, $str;
	cvta.global.u64 	%rd23, %rd22;
	{ // callseq 0, 0
	.param .b64 param0;
	st.param.b64 	[param0], %rd23;
	.param .b64 param1;
	st.param.b64 	[param1], %rd20;
	.param .b32 retval0;
	call.uni (retval0), 
	vprintf, 
	(
	param0, 
	param1
	);
	ld.param.b32 	%r104, [retval0];
	} // callseq 0
$L__BB0_23:
	ret;

}


// ===== COMPILED SASS (sm_100) =====

	.target	sm_100

	.elftype	@"ET_EXEC"


//--------------------- .note.nv.tkinfo           --------------------------
	.section	.note.nv.tkinfo,"",@"SHT_NOTE"
	.sectionflags	@"SHF_NOTE_NV_TKINFO"
	.tkinfo
        /*0018*/ 	.word	0x00000002
        /*0030*/ 	.string	""
        /*0030*/ 	.string	"ptxas"
        /*0030*/ 	.string	"Cuda compilation tools, release 13.0, V13.0.88"
        /*0030*/ 	.string	"Build cuda_13.0.r13.0/compiler.36424714_0"
        /*0030*/ 	.string	"-arch sm_100 -m 64 "



//--------------------- .note.nv.cuinfo           --------------------------
	.section	.note.nv.cuinfo,"",@"SHT_NOTE"
	.sectionflags	@"SHF_NOTE_NV_CUINFO"
        /*0018*/ 	.short	0x0002
        /*001a*/ 	.short	0x0064
        /*001c*/ 	.short	0x0082
	.zero		2


//--------------------- .nv.info                  --------------------------
	.section	.nv.info,"",@"SHT_CUDA_INFO"
	.align	4


	//----- nvinfo : EIATTR_REGCOUNT
	.align		4
        /*0000*/ 	.byte	0x04, 0x2f
        /*0002*/ 	.short	(.L_2 - .L_1)
	.align		4
.L_1:
        /*0004*/ 	.word	index@(_Z16sum_kernel_blockPiS_i)
        /*0008*/ 	.word	0x00000018


	//----- nvinfo : EIATTR_FRAME_SIZE
	.align		4
.L_2:
        /*000c*/ 	.byte	0x04, 0x11
        /*000e*/ 	.short	(.L_4 - .L_3)
	.align		4
.L_3:
        /*0010*/ 	.word	index@(_Z16sum_kernel_blockPiS_i)
        /*0014*/ 	.word	0x00000008


	//----- nvinfo : EIATTR_MIN_STACK_SIZE
	.align		4
.L_4:
        /*0018*/ 	.byte	0x04, 0x12
        /*001a*/ 	.short	(.L_6 - .L_5)
	.align		4
.L_5:
        /*001c*/ 	.word	index@(_Z16sum_kernel_blockPiS_i)
        /*0020*/ 	.word	0x00000008
.L_6:


//--------------------- .nv.compat                --------------------------
	.section	.nv.compat,"",@"SHT_CUDA_COMPAT_INFO"
	.align	4
        /*0000*/ 	.byte	0x02, 0x09, 0x00, 0x00, 0x02, 0x02, 0x01, 0x00, 0x02, 0x05, 0x05, 0x00, 0x03, 0x07, 0x01, 0x01
        /*0010*/ 	.byte	0x02, 0x03, 0x00, 0x00, 0x02, 0x06, 0x01, 0x00, 0x04, 0x0b, 0x08, 0x00, 0x09, 0x00, 0x00, 0x00
        /*0020*/ 	.byte	0x00, 0x00, 0x00, 0x00


//--------------------- .nv.info._Z16sum_kernel_blockPiS_i --------------------------
	.section	.nv.info._Z16sum_kernel_blockPiS_i,"",@"SHT_CUDA_INFO"
	.sectionflags	@""
	.align	4


	//----- nvinfo : EIATTR_CUDA_API_VERSION
	.align		4
        /*0000*/ 	.byte	0x04, 0x37
        /*0002*/ 	.short	(.L_8 - .L_7)
.L_7:
        /*0004*/ 	.word	0x00000082


	//----- nvinfo : EIATTR_KPARAM_INFO
	.align		4
.L_8:
        /*0008*/ 	.byte	0x04, 0x17
        /*000a*/ 	.short	(.L_10 - .L_9)
.L_9:
        /*000c*/ 	.word	0x00000000
        /*0010*/ 	.short	0x0002
        /*0012*/ 	.short	0x0010
        /*0014*/ 	.byte	0x00, 0xf0, 0x11, 0x00


	//----- nvinfo : EIATTR_KPARAM_INFO
	.align		4
.L_10:
        /*0018*/ 	.byte	0x04, 0x17
        /*001a*/ 	.short	(.L_12 - .L_11)
.L_11:
        /*001c*/ 	.word	0x00000000
        /*0020*/ 	.short	0x0001
        /*0022*/ 	.short	0x0008
        /*0024*/ 	.byte	0x00, 0xf5, 0x21, 0x00


	//----- nvinfo : EIATTR_KPARAM_INFO
	.align		4
.L_12:
        /*0028*/ 	.byte	0x04, 0x17
        /*002a*/ 	.short	(.L_14 - .L_13)
.L_13:
        /*002c*/ 	.word	0x00000000
        /*0030*/ 	.short	0x0000
        /*0032*/ 	.short	0x0000
        /*0034*/ 	.byte	0x00, 0xf5, 0x21, 0x00


	//----- nvinfo : EIATTR_SPARSE_MMA_MASK
	.align		4
.L_14:
        /*0038*/ 	.byte	0x03, 0x50
        /*003a*/ 	.short	0x0000


	//----- nvinfo : EIATTR_MAXREG_COUNT
	.align		4
        /*003c*/ 	.byte	0x03, 0x1b
        /*003e*/ 	.short	0x00ff


	//----- nvinfo : EIATTR_NUM_BARRIERS
	.align		4
        /*0040*/ 	.byte	0x02, 0x4c
        /*0042*/ 	.byte	0x01
	.zero		1


	//----- nvinfo : EIATTR_EXTERNS
	.align		4
        /*0044*/ 	.byte	0x04, 0x0f
        /*0046*/ 	.short	(.L_16 - .L_15)


	//   ....[0]....
	.align		4
.L_15:
        /*0048*/ 	.word	index@(vprintf)


	//----- nvinfo : EIATTR_MERCURY_ISA_VERSION
	.align		4
.L_16:
        /*004c*/ 	.byte	0x03, 0x5f
        /*004e*/ 	.short	0x0101


	//----- nvinfo : EIATTR_INT_WARP_WIDE_INSTR_OFFSETS
	.align		4
        /*0050*/ 	.byte	0x04, 0x31
        /*0052*/ 	.short	(.L_18 - .L_17)


	//   ....[0]....
.L_17:
        /*0054*/ 	.word	0x00000460


	//   ....[1]....
        /*0058*/ 	.word	0x00000480


	//----- nvinfo : EIATTR_COOP_GROUP_MASK_REGIDS
	.align		4
.L_18:
        /*005c*/ 	.byte	0x04, 0x29
        /*005e*/ 	.short	(.L_20 - .L_19)


	//   ....[0]....
.L_19:
        /*0060*/ 	.word	0xffffffff


	//   ....[1]....
        /*0064*/ 	.word	0xffffffff


	//----- nvinfo : EIATTR_COOP_GROUP_INSTR_OFFSETS
	.align		4
.L_20:
        /*0068*/ 	.byte	0x04, 0x28
        /*006a*/ 	.short	(.L_22 - .L_21)


	//   ....[0]....
.L_21:
        /*006c*/ 	.word	0x000003a0


	//   ....[1]....
        /*0070*/ 	.word	0x00000410


	//----- nvinfo : EIATTR_VRC_CTA_INIT_COUNT
	.align		4
.L_22:
        /*0074*/ 	.byte	0x02, 0x4a
	.zero		1
	.zero		1


	//----- nvinfo : EIATTR_SYSCALL_OFFSETS
	.align		4
        /*0078*/ 	.byte	0x04, 0x46
        /*007a*/ 	.short	(.L_24 - .L_23)


	//   ....[0]....
.L_23:
        /*007c*/ 	.word	0x00000970


	//----- nvinfo : EIATTR_EXIT_INSTR_OFFSETS
	.align		4
.L_24:
        /*0080*/ 	.byte	0x04, 0x1c
        /*0082*/ 	.short	(.L_26 - .L_25)


	//   ....[0]....
.L_25:
        /*0084*/ 	.word	0x000008e0


	//   ....[1]....
        /*0088*/ 	.word	0x00000980


	//----- nvinfo : EIATTR_INDIRECT_BRANCH_TARGETS
	.align		4
.L_26:
        /*008c*/ 	.byte	0x04, 0x34
        /*008e*/ 	.short	(.L_28 - .L_27)


	//   ....[0]....
.L_27:
        /*0090*/ 	.word	.L_x_14@srel
        /*0094*/ 	.short	0x0
        /*0096*/ 	.short	0x0
        /*0098*/ 	.word	0x4
        /*009c*/ 	.word	.L_x_15@srel
        /*00a0*/ 	.word	.L_x_16@srel
        /*00a4*/ 	.word	.L_x_17@srel
        /*00a8*/ 	.word	.L_x_16@srel


	//   ....[1]....
        /* <DEDUP_REMOVED lines=8> */


	//----- nvinfo : EIATTR_CRS_STACK_SIZE
	.align		4
.L_28:
        /*00c8*/ 	.byte	0x04, 0x1e
        /*00ca*/ 	.short	(.L_30 - .L_29)
.L_29:
        /*00cc*/ 	.word	0x00000000


	//----- nvinfo : EIATTR_CBANK_PARAM_SIZE
	.align		4
.L_30:
        /*00d0*/ 	.byte	0x03, 0x19
        /*00d2*/ 	.short	0x0014


	//----- nvinfo : EIATTR_PARAM_CBANK
	.align		4
        /*00d4*/ 	.byte	0x04, 0x0a
        /*00d6*/ 	.short	(.L_32 - .L_31)
	.align		4
.L_31:
        /*00d8*/ 	.word	index@(.nv.constant0._Z16sum_kernel_blockPiS_i)
        /*00dc*/ 	.short	0x0380
        /*00de*/ 	.short	0x0014


	//----- nvinfo : EIATTR_SW_WAR
	.align		4
.L_32:
        /*00e0*/ 	.byte	0x04, 0x36
        /*00e2*/ 	.short	(.L_34 - .L_33)
.L_33:
        /*00e4*/ 	.word	0x00000008
.L_34:


//--------------------- .nv.callgraph             --------------------------
	.section	.nv.callgraph,"",@"SHT_CUDA_CALLGRAPH"
	.align	4
	.sectionentsize	8
	.align		4
        /*0000*/ 	.word	0x00000000
	.align		4
        /*0004*/ 	.word	0xffffffff
	.align		4
        /*0008*/ 	.word	index@(_Z16sum_kernel_blockPiS_i)
	.align		4
        /*000c*/ 	.word	index@(vprintf)
	.align		4
        /*0010*/ 	.word	0x00000000
	.align		4
        /*0014*/ 	.word	0xfffffffe
	.align		4
        /*0018*/ 	.word	0x00000000
	.align		4
        /*001c*/ 	.word	0xfffffffd
	.align		4
        /*0020*/ 	.word	0x00000000
	.align		4
        /*0024*/ 	.word	0xfffffffc


//--------------------- .nv.constant4             --------------------------
	.section	.nv.constant4,"a",@progbits
	.align	8
	.align		8
.nv.constant4:
        /*0000*/ 	.dword	vprintf
	.align		8
        /*0008*/ 	.dword	$str


//--------------------- .nv.constant2._Z16sum_kernel_blockPiS_i --------------------------
	.section	.nv.constant2._Z16sum_kernel_blockPiS_i,"a",@progbits
	.sectionflags	@""
	.align	4
.nv.constant2._Z16sum_kernel_blockPiS_i:
        /*0000*/ 	.byte	0xb0, 0x07, 0x00, 0x00, 0xf0, 0x08, 0x00, 0x00, 0x80, 0x06, 0x00, 0x00, 0xf0, 0x08, 0x00, 0x00
        /*0010*/ 	.byte	0xc0, 0x08, 0x00, 0x00, 0xf0, 0x08, 0x00, 0x00, 0x70, 0x08, 0x00, 0x00, 0xf0, 0x08, 0x00, 0x00


//--------------------- .text._Z16sum_kernel_blockPiS_i --------------------------
	.section	.text._Z16sum_kernel_blockPiS_i,"ax",@progbits
	.align	128
        .global         _Z16sum_kernel_blockPiS_i
        .type           _Z16sum_kernel_blockPiS_i,@function
        .size           _Z16sum_kernel_blockPiS_i,(.L_x_24 - _Z16sum_kernel_blockPiS_i)
        .other          _Z16sum_kernel_blockPiS_i,@"STO_CUDA_ENTRY STV_DEFAULT"
_Z16sum_kernel_blockPiS_i:
.text._Z16sum_kernel_blockPiS_i:
[----:B------:R-:W0:Y:S01]  /*0000*/  LDC R1, c[0x0][0x37c] ;  /* 0x0000df00ff017b82 */ /* 0x000e220000000800 */
[----:B------:R-:W1:Y:S01]  /*0010*/  S2R R3, SR_TID.X ;  /* 0x0000000000037919 */ /* 0x000e620000002100 */
[----:B------:R-:W2:Y:S06]  /*0020*/  LDCU UR5, c[0x0][0x390] ;  /* 0x00007200ff0577ac */ /* 0x000eac0008000800 */
[----:B------:R-:W1:Y:S01]  /*0030*/  S2UR UR6, SR_CTAID.X ;  /* 0x00000000000679c3 */ /* 0x000e620000002500 */
[----:B0-----:R-:W-:Y:S01]  /*0040*/  VIADD R1, R1, 0xfffffff8 ;  /* 0xfffffff801017836 */ /* 0x001fe20000000000 */
[----:B------:R-:W0:Y:S01]  /*0050*/  S2R R14, SR_TID.Y ;  /* 0x00000000000e7919 */ /* 0x000e220000002200 */
[----:B------:R-:W3:Y:S01]  /*0060*/  LDCU UR10, c[0x0][0x2fc] ;  /* 0x00005f80ff0a77ac */ /* 0x000ee20008000800 */
[----:B------:R-:W-:Y:S01]  /*0070*/  BSSY.RECONVERGENT B0, `(.L_x_0) ;  /* 0x0000019000007945 */ /* 0x000fe20003800200 */
[----:B------:R-:W-:Y:S01]  /*0080*/  IMAD.MOV.U32 R0, RZ, RZ, RZ ;  /* 0x000000ffff007224 */ /* 0x000fe200078e00ff */
[----:B------:R-:W4:Y:S01]  /*0090*/  S2R R15, SR_TID.Z ;  /* 0x00000000000f7919 */ /* 0x000f220000002300 */
[----:B------:R-:W5:Y:S01]  /*00a0*/  LDCU UR7, c[0x0][0x2f8] ;  /* 0x00005f00ff0777ac */ /* 0x000f620008000800 */
[----:B------:R-:W1:Y:S01]  /*00b0*/  LDC R12, c[0x0][0x360] ;  /* 0x0000d800ff0c7b82 */ /* 0x000e620000000800 */
[----:B------:R-:W0:Y:S01]  /*00c0*/  LDCU.64 UR8, c[0x0][0x358] ;  /* 0x00006b00ff0877ac */ /* 0x000e220008000a00 */
[----:B--2---:R-:W-:-:S04]  /*00d0*/  USHF.R.S32.HI UR4, URZ, 0x1f, UR5 ;  /* 0x0000001fff047899 */ /* 0x004fc80008011405 */
[----:B------:R-:W-:-:S04]  /*00e0*/  ULEA.HI UR4, UR4, UR5, URZ, 0x2 ;  /* 0x0000000504047291 */ /* 0x000fc8000f8f10ff */
[----:B------:R-:W-:Y:S01]  /*00f0*/  USHF.R.S32.HI UR4, URZ, 0x2, UR4 ;  /* 0x00000002ff047899 */ /* 0x000fe20008011404 */
[----:B-----5:R-:W-:-:S05]  /*0100*/  IADD3 R6, P1, PT, R1, UR7, RZ ;  /* 0x0000000701067c10 */ /* 0x020fca000ff3e0ff */
[----:B---3--:R-:W-:Y:S02]  /*0110*/  IMAD.X R7, RZ, RZ, UR10, P1 ;  /* 0x0000000aff077e24 */ /* 0x008fe400088e06ff */
[----:B-1----:R-:W-:-:S05]  /*0120*/  IMAD R2, R12, UR6, R3 ;  /* 0x000000060c027c24 */ /* 0x002fca000f8e0203 */
[----:B------:R-:W-:-:S13]  /*0130*/  ISETP.GE.AND P0, PT, R2, UR4, PT ;  /* 0x0000000402007c0c */ /* 0x000fda000bf06270 */
[----:B0---4-:R-:W-:Y:S05]  /*0140*/  @P0 BRA `(.L_x_1) ;  /* 0x00000000002c0947 */ /* 0x011fea0003800000 */
[----:B------:R-:W0:Y:S01]  /*0150*/  LDC.64 R4, c[0x0][0x388] ;  /* 0x0000e200ff047b82 */ /* 0x000e220000000a00 */
[----:B------:R-:W1:Y:S01]  /*0160*/  LDCU UR5, c[0x0][0x370] ;  /* 0x00006e00ff0577ac */ /* 0x000e620008000800 */
[----:B------:R-:W-:Y:S02]  /*0170*/  IMAD.MOV.U32 R0, RZ, RZ, RZ ;  /* 0x000000ffff007224 */ /* 0x000fe400078e00ff */
[----:B-1----:R-:W-:-:S07]  /*0180*/  IMAD R13, R12, UR5, RZ ;  /* 0x000000050c0d7c24 */ /* 0x002fce000f8e02ff */
.L_x_2:
[----:B0-----:R-:W-:-:S06]  /*0190*/  IMAD.WIDE R8, R2, 0x10, R4 ;  /* 0x0000001002087825 */ /* 0x001fcc00078e0204 */
[----:B------:R-:W2:Y:S01]  /*01a0*/  LDG.E.128 R8, desc[UR8][R8.64] ;  /* 0x0000000808087981 */ /* 0x000ea2000c1e1d00 */
[----:B------:R-:W-:-:S05]  /*01b0*/  IMAD.IADD R2, R13, 0x1, R2 ;  /* 0x000000010d027824 */ /* 0x000fca00078e0202 */
[----:B------:R-:W-:Y:S02]  /*01c0*/  ISETP.GE.AND P0, PT, R2, UR4, PT ;  /* 0x0000000402007c0c */ /* 0x000fe4000bf06270 */
[----:B--2---:R-:W-:-:S04]  /*01d0*/  IADD3 R0, PT, PT, R9, R8, R0 ;  /* 0x0000000809007210 */ /* 0x004fc80007ffe000 */
[----:B------:R-:W-:-:S07]  /*01e0*/  IADD3 R0, PT, PT, R11, R0, R10 ;  /* 0x000000000b007210 */ /* 0x000fce0007ffe00a */
[----:B------:R-:W-:Y:S05]  /*01f0*/  @!P0 BRA `(.L_x_2) ;  /* 0xfffffffc00e48947 */ /* 0x000fea000383ffff */
.L_x_1:
[----:B------:R-:W-:Y:S05]  /*0200*/  BSYNC.RECONVERGENT B0 ;  /* 0x0000000000007941 */ /* 0x000fea0003800200 */
.L_x_0:
[----:B------:R-:W0:Y:S01]  /*0210*/  LDCU UR4, c[0x0][0x364] ;  /* 0x00006c80ff0477ac */ /* 0x000e220008000800 */
[----:B------:R-:W1:Y:S01]  /*0220*/  LDCU UR5, c[0x0][0x368] ;  /* 0x00006d00ff0577ac */ /* 0x000e620008000800 */
[----:B0-----:R-:W-:Y:S02]  /*0230*/  IMAD R2, R15, UR4, R14 ;  /* 0x000000040f027c24 */ /* 0x001fe4000f8e020e */
[----:B------:R-:W-:Y:S02]  /*0240*/  IMAD R5, R12, UR4, RZ ;  /* 0x000000040c057c24 */ /* 0x000fe4000f8e02ff */
[----:B------:R-:W-:Y:S02]  /*0250*/  IMAD R10, R2, R12, RZ ;  /* 0x0000000c020a7224 */ /* 0x000fe400078e02ff */
[----:B-1----:R-:W-:Y:S02]  /*0260*/  IMAD R5, R5, UR5, RZ ;  /* 0x0000000505057c24 */ /* 0x002fe4000f8e02ff */
[C---:B------:R-:W-:Y:S01]  /*0270*/  IMAD.IADD R2, R10.reuse, 0x1, R3 ;  /* 0x000000010a027824 */ /* 0x040fe200078e0203 */
[----:B------:R-:W-:-:S02]  /*0280*/  LOP3.LUT P0, RZ, R10, R3, RZ, 0xfc, !PT ;  /* 0x000000030aff7212 */ /* 0x000fc4000780fcff */
[----:B------:R-:W-:Y:S02]  /*0290*/  ISETP.GE.U32.AND P2, PT, R5, 0x2, PT ;  /* 0x000000020500780c */ /* 0x000fe40003f46070 */
[----:B------:R-:W-:-:S05]  /*02a0*/  LOP3.LUT R4, R2, 0x3fffffe0, RZ, 0xc0, !PT ;  /* 0x3fffffe002047812 */ /* 0x000fca00078ec0ff */
[----:B------:R-:W-:Y:S02]  /*02b0*/  IMAD.IADD R8, R5, 0x1, -R4 ;  /* 0x0000000105087824 */ /* 0x000fe400078e0a04 */
[----:B------:R-:W-:-:S03]  /*02c0*/  IMAD.MOV.U32 R4, RZ, RZ, -0x1 ;  /* 0xffffffffff047424 */ /* 0x000fc600078e00ff */
[----:B------:R-:W-:-:S05]  /*02d0*/  VIMNMX.U32 R9, PT, PT, R8, 0x20, !PT ;  /* 0x0000002008097848 */ /* 0x000fca0007fe0000 */
[----:B------:R-:W-:-:S05]  /*02e0*/  IMAD.IADD R9, R9, 0x1, -R8 ;  /* 0x0000000109097824 */ /* 0x000fca00078e0a08 */
[----:B------:R-:W-:-:S04]  /*02f0*/  SHF.R.U32.HI R8, RZ, R9, R4 ;  /* 0x00000009ff087219 */ /* 0x000fc80000011604 */
[----:B------:R-:W0:Y:S02]  /*0300*/  POPC R12, R8 ;  /* 0x00000008000c7309 */ /* 0x000e240000000000 */
[----:B0-----:R-:W-:Y:S01]  /*0310*/  ISETP.GE.U32.AND P1, PT, R12, 0x5, PT ;  /* 0x000000050c00780c */ /* 0x001fe20003f26070 */
[----:B------:R-:W-:-:S12]  /*0320*/  @!P2 BRA `(.L_x_3) ;  /* 0x000000000040a947 */ /* 0x000fd80003800000 */
[----:B------:R-:W0:Y:S01]  /*0330*/  S2UR UR5, SR_CgaCtaId ;  /* 0x00000000000579c3 */ /* 0x000e220000008800 */
[----:B------:R-:W-:Y:S01]  /*0340*/  UMOV UR4, 0x400 ;  /* 0x0000040000047882 */ /* 0x000fe20000000000 */
[----:B------:R-:W-:Y:S01]  /*0350*/  IMAD.MOV.U32 R10, RZ, RZ, R5 ;  /* 0x000000ffff0a7224 */ /* 0x000fe200078e0005 */
[----:B0-----:R-:W-:-:S06]  /*0360*/  ULEA UR4, UR5, UR4, 0x18 ;  /* 0x0000000405047291 */ /* 0x001fcc000f8ec0ff */
[----:B------:R-:W-:-:S07]  /*0370*/  LEA R9, R2, UR4, 0x2 ;  /* 0x0000000402097c11 */ /* 0x000fce000f8e10ff */
.L_x_4:
[----:B------:R-:W-:Y:S01]  /*0380*/  SHF.R.U32.HI R13, RZ, 0x1, R10 ;  /* 0x00000001ff0d7819 */ /* 0x000fe2000001160a */
[----:B------:R-:W-:Y:S01]  /*0390*/  STS [R9], R0 ;  /* 0x0000000009007388 */ /* 0x000fe20000000800 */
[----:B------:R-:W-:Y:S02]  /*03a0*/  BAR.SYNC.DEFER_BLOCKING 0x0 ;  /* 0x0000000000007b1d */ /* 0x000fe40000010000 */
[----:B------:R-:W-:Y:S02]  /*03b0*/  ISETP.GT.U32.AND P2, PT, R13, R2, PT ;  /* 0x000000020d00720c */ /* 0x000fe40003f44070 */
[----:B------:R-:W-:Y:S01]  /*03c0*/  ISETP.GT.U32.AND P3, PT, R10, 0x3, PT ;  /* 0x000000030a00780c */ /* 0x000fe20003f64070 */
[----:B------:R-:W-:-:S10]  /*03d0*/  IMAD.MOV.U32 R10, RZ, RZ, R13 ;  /* 0x000000ffff0a7224 */ /* 0x000fd400078e000d */
[----:B------:R-:W-:-:S06]  /*03e0*/  @P2 IMAD R11, R13, 0x4, R9 ;  /* 0x000000040d0b2824 */ /* 0x000fcc00078e0209 */
[----:B------:R-:W0:Y:S02]  /*03f0*/  @P2 LDS R11, [R11] ;  /* 0x000000000b0b2984 */ /* 0x000e240000000800 */
[----:B0-----:R-:W-:Y:S01]  /*0400*/  @P2 IMAD.IADD R0, R0, 0x1, R11 ;  /* 0x0000000100002824 */ /* 0x001fe200078e020b */
[----:B------:R-:W-:Y:S06]  /*0410*/  BAR.SYNC.DEFER_BLOCKING 0x0 ;  /* 0x0000000000007b1d */ /* 0x000fec0000010000 */
[----:B------:R-:W-:Y:S05]  /*0420*/  @P3 BRA `(.L_x_4) ;  /* 0xfffffffc00d43947 */ /* 0x000fea000383ffff */
.L_x_3:
[----:B------:R-:W-:Y:S04]  /*0430*/  BSSY.RECONVERGENT B0, `(.L_x_5) ;  /* 0x000000a000007945 */ /* 0x000fe80003800200 */
[----:B------:R-:W-:Y:S05]  /*0440*/  @P0 BRA `(.L_x_6) ;  /* 0x0000000000200947 */ /* 0x000fea0003800000 */
[----:B------:R-:W0:Y:S01]  /*0450*/  S2R R9, SR_LANEID ;  /* 0x0000000000097919 */ /* 0x000e220000000000 */
[----:B------:R-:W1:Y:S08]  /*0460*/  REDUX.SUM UR5, R0 ;  /* 0x00000000000573c4 */ /* 0x000e70000000c000 */
[----:B------:R-:W2:Y:S01]  /*0470*/  LDC.64 R10, c[0x0][0x380] ;  /* 0x0000e000ff0a7b82 */ /* 0x000ea20000000a00 */
[----:B------:R-:W-:-:S02]  /*0480*/  VOTEU.ANY UR4, UPT, PT ;  /* 0x0000000000047886 */ /* 0x000fc400038e0100 */
[----:B------:R-:W-:-:S06]  /*0490*/  UFLO.U32 UR4, UR4 ;  /* 0x00000004000472bd */ /* 0x000fcc00080e0000 */
[----:B0-----:R-:W-:Y:S01]  /*04a0*/  ISETP.EQ.U32.AND P0, PT, R9, UR4, PT ;  /* 0x0000000409007c0c */ /* 0x001fe2000bf02070 */
[----:B-1----:R-:W-:-:S12]  /*04b0*/  IMAD.U32 R9, RZ, RZ, UR5 ;  /* 0x00000005ff097e24 */ /* 0x002fd8000f8e00ff */
[----:B--2---:R0:W-:Y:S02]  /*04c0*/  @P0 REDG.E.ADD.STRONG.GPU desc[UR8][R10.64], R9 ;  /* 0x000000090a00098e */ /* 0x0041e4000c12e108 */
.L_x_6:
[----:B------:R-:W-:Y:S05]  /*04d0*/  BSYNC.RECONVERGENT B0 ;  /* 0x0000000000007941 */ /* 0x000fea0003800200 */
.L_x_5:
[----:B------:R-:W-:Y:S01]  /*04e0*/  BSSY.RECONVERGENT B0, `(.L_x_7) ;  /* 0x000000f000007945 */ /* 0x000fe20003800200 */
[----:B------:R-:W-:-:S03]  /*04f0*/  LEA R0, R12, 0x3, 0x8 ;  /* 0x000000030c007811 */ /* 0x000fc600078e40ff */
[----:B------:R-:W-:Y:S05]  /*0500*/  @!P1 BRA `(.L_x_8) ;  /* 0x0000000000309947 */ /* 0x000fea0003800000 */
[----:B0-----:R-:W0:Y:S01]  /*0510*/  S2R R9, SR_LTMASK ;  /* 0x0000000000097919 */ /* 0x001e220000003900 */
[----:B------:R-:W1:Y:S01]  /*0520*/  S2R R0, SR_LANEID ;  /* 0x0000000000007919 */ /* 0x000e620000000000 */
[----:B0-----:R-:W-:Y:S02]  /*0530*/  LOP3.LUT R9, R9, R8, RZ, 0xc0, !PT ;  /* 0x0000000809097212 */ /* 0x001fe400078ec0ff */
[----:B-1----:R-:W-:-:S04]  /*0540*/  LOP3.LUT R8, R0, 0xfffffffc, RZ, 0xc0, !PT ;  /* 0xfffffffc00087812 */ /* 0x002fc800078ec0ff */
[----:B------:R-:W0:Y:S02]  /*0550*/  POPC R9, R9 ;  /* 0x0000000900097309 */ /* 0x000e240000000000 */
[----:B0-----:R-:W-:-:S04]  /*0560*/  LOP3.LUT R11, R9, 0x3c, RZ, 0xc0, !PT ;  /* 0x0000003c090b7812 */ /* 0x001fc800078ec0ff */
[----:B------:R-:W-:-:S04]  /*0570*/  VIADDMNMX.U32 R11, R12, -R11, 0x4, PT ;  /* 0x000000040c0b7446 */ /* 0x000fc8000380080b */
[----:B------:R-:W-:-:S04]  /*0580*/  IADD3 R11, PT, PT, -R11, 0x20, RZ ;  /* 0x000000200b0b7810 */ /* 0x000fc80007ffe1ff */
[----:B------:R-:W-:-:S04]  /*0590*/  SHF.R.U32.HI R11, RZ, R11, R4 ;  /* 0x0000000bff0b7219 */ /* 0x000fc80000011604 */
[----:B------:R-:W-:-:S04]  /*05a0*/  SHF.L.U32 R8, R11, R8, RZ ;  /* 0x000000080b087219 */ /* 0x000fc800000006ff */
[----:B------:R-:W0:Y:S02]  /*05b0*/  POPC R0, R8 ;  /* 0x0000000800007309 */ /* 0x000e240000000000 */
[----:B0-----:R-:W-:-:S07]  /*05c0*/  LEA R0, R0, 0x3, 0x8 ;  /* 0x0000000300007811 */ /* 0x001fce00078e40ff */
.L_x_8:
[----:B------:R-:W-:Y:S05]  /*05d0*/  BSYNC.RECONVERGENT B0 ;  /* 0x0000000000007941 */ /* 0x000fea0003800200 */
.L_x_7:
[----:B------:R-:W-:Y:S01]  /*05e0*/  SHF.R.U32.HI R0, RZ, 0x1, R0 ;  /* 0x00000001ff007819 */ /* 0x000fe20000011600 */
[----:B------:R-:W-:Y:S03]  /*05f0*/  BSSY.RECONVERGENT B0, `(.L_x_9) ;  /* 0x0000030000007945 */ /* 0x000fe60003800200 */
[----:B0-----:R-:W-:-:S04]  /*0600*/  LOP3.LUT R9, R0, 0x7f, RZ, 0xc0, !PT ;  /* 0x0000007f00097812 */ /* 0x001fc800078ec0ff */
[----:B------:R-:W-:-:S13]  /*0610*/  ISETP.GT.AND P0, PT, R9, 0x3, PT ;  /* 0x000000030900780c */ /* 0x000fda0003f04270 */
[----:B------:R-:W-:Y:S05]  /*0620*/  @P0 BRA `(.L_x_10) ;  /* 0x0000000000780947 */ /* 0x000fea0003800000 */
[----:B------:R-:W-:-:S05]  /*0630*/  VIADDMNMX.U32 R4, R9, R4, 0x3, PT ;  /* 0x0000000309047446 */ /* 0x000fca0003800004 */
[----:B------:R-:W-:-:S04]  /*0640*/  IMAD.SHL.U32 R4, R4, 0x4, RZ ;  /* 0x0000000404047824 */ /* 0x000fc800078e00ff */
[----:B------:R-:W0:Y:S02]  /*0650*/  LDC R10, c[0x2][R4] ;  /* 0x00800000040a7b82 */ /* 0x000e240000000800 */
[----:B0-----:R-:W-:-:S04]  /*0660*/  SHF.R.S32.HI R11, RZ, 0x1f, R10 ;  /* 0x0000001fff0b7819 */ /* 0x001fc8000001140a */
.L_x_14:
[----:B------:R-:W-:Y:S05]  /*0670*/  BRX R10 -0x680                                    (*"BRANCH_TARGETS .L_x_15,.L_x_16,.L_x_17"*) ;  /* 0xfffffff80a607949 */ /* 0x000fea000383ffff */
.L_x_17:
[----:B------:R-:W0:Y:S01]  /*0680*/  S2UR UR5, SR_CTAID.Z ;  /* 0x00000000000579c3 */ /* 0x000e220000002700 */
[----:B------:R-:W1:Y:S01]  /*0690*/  LDCU UR7, c[0x0][0x370] ;  /* 0x00006e00ff0777ac */ /* 0x000e620008000800 */
[----:B------:R-:W-:Y:S01]  /*06a0*/  IMAD.MOV.U32 R3, RZ, RZ, RZ ;  /* 0x000000ffff037224 */ /* 0x000fe200078e00ff */
[----:B------:R-:W0:Y:S05]  /*06b0*/  LDCU UR8, c[0x0][0x374] ;  /* 0x00006e80ff0877ac */ /* 0x000e2a0008000800 */
[----:B------:R-:W2:Y:S01]  /*06c0*/  S2UR UR4, SR_CTAID.Y ;  /* 0x00000000000479c3 */ /* 0x000ea20000002600 */
[----:B0-----:R-:W-:-:S03]  /*06d0*/  UIMAD UR8, UR5, UR8, URZ ;  /* 0x00000008050872a4 */ /* 0x001fc6000f8e02ff */
[----:B------:R-:W-:Y:S01]  /*06e0*/  UMOV UR5, URZ ;  /* 0x000000ff00057c82 */ /* 0x000fe20008000000 */
[----:B--2---:R-:W-:-:S03]  /*06f0*/  UIADD3 UR8, UP0, UPT, UR8, UR4, URZ ;  /* 0x0000000408087290 */ /* 0x004fc6000ff1e0ff */
[----:B------:R-:W-:Y:S01]  /*0700*/  UMOV UR4, UR6 ;  /* 0x0000000600047c82 */ /* 0x000fe20008000000 */
[----:B------:R-:W-:Y:S02]  /*0710*/  UIADD3.X UR9, UPT, UPT, URZ, URZ, URZ, UP0, !UPT ;  /* 0x000000ffff097290 */ /* 0x000fe400087fe4ff */
[----:B-1----:R-:W-:Y:S02]  /*0720*/  UIMAD.WIDE.U32 UR4, UR7, UR8, UR4 ;  /* 0x00000008070472a5 */ /* 0x002fe4000f8e0004 */
[----:B------:R-:W-:-:S04]  /*0730*/  UIMAD UR9, UR9, UR7, URZ ;  /* 0x00000007090972a4 */ /* 0x000fc8000f8e02ff */
[----:B------:R-:W-:Y:S01]  /*0740*/  UIADD3 UR5, UPT, UPT, UR5, UR9, URZ ;  /* 0x0000000905057290 */ /* 0x000fe2000fffe0ff */
[----:B------:R-:W-:-:S05]  /*0750*/  IMAD.WIDE.U32 R8, R5, UR4, R2 ;  /* 0x0000000405087c25 */ /* 0x000fca000f8e0002 */
[----:B------:R-:W-:Y:S01]  /*0760*/  IMAD R5, R5, UR5, RZ ;  /* 0x0000000505057c24 */ /* 0x000fe2000f8e02ff */
[----:B------:R-:W-:-:S03]  /*0770*/  ISETP.NE.U32.AND P0, PT, R8, RZ, PT ;  /* 0x000000ff0800720c */ /* 0x000fc60003f05070 */
[----:B------:R-:W-:-:S05]  /*0780*/  IMAD.IADD R8, R9, 0x1, R5 ;  /* 0x0000000109087824 */ /* 0x000fca00078e0205 */
[----:B------:R-:W-:Y:S01]  /*0790*/  ISETP.NE.AND.EX P0, PT, R8, RZ, PT, P0 ;  /* 0x000000ff0800720c */ /* 0x000fe20003f05300 */
[----:B------:R-:W-:-:S12]  /*07a0*/  BRA `(.L_x_11) ;  /* 0x00000000004c7947 */ /* 0x000fd80003800000 */
.L_x_15:
[----:B------:R-:W0:Y:S02]  /*07b0*/  S2R R5, SR_LTMASK ;  /* 0x0000000000057919 */ /* 0x000e240000003900 */
[----:B0-----:R-:W-:-:S06]  /*07c0*/  LOP3.LUT R8, R5, R8, RZ, 0xc0, !PT ;  /* 0x0000000805087212 */ /* 0x001fcc00078ec0ff */
[----:B------:R-:W0:Y:S02]  /*07d0*/  POPC R8, R8 ;  /* 0x0000000800087309 */ /* 0x000e240000000000 */
[----:B0-----:R-:W-:-:S04]  /*07e0*/  ISETP.NE.U32.AND P0, PT, R8, RZ, PT ;  /* 0x000000ff0800720c */ /* 0x001fc80003f05070 */
[----:B------:R-:W-:Y:S01]  /*07f0*/  ISETP.NE.AND.EX P0, PT, RZ, RZ, PT, P0 ;  /* 0x000000ffff00720c */ /* 0x000fe20003f05300 */
[----:B------:R-:W-:-:S12]  /*0800*/  BRA `(.L_x_11) ;  /* 0x0000000000347947 */ /* 0x000fd80003800000 */
.L_x_10:
[----:B------:R-:W-:-:S05]  /*0810*/  IMAD.MOV.U32 R0, RZ, RZ, -0x4 ;  /* 0xfffffffcff007424 */ /* 0x000fca00078e00ff */
[----:B------:R-:W-:-:S05]  /*0820*/  VIADDMNMX.U32 R0, R9, R0, 0x3, PT ;  /* 0x0000000309007446 */ /* 0x000fca0003800000 */
[----:B------:R-:W-:-:S04]  /*0830*/  IMAD.SHL.U32 R0, R0, 0x4, RZ ;  /* 0x0000000400007824 */ /* 0x000fc800078e00ff */
[----:B------:R-:W0:Y:S02]  /*0840*/  LDC R8, c[0x2][R0+0x10] ;  /* 0x0080040000087b82 */ /* 0x000e240000000800 */
[----:B0-----:R-:W-:-:S04]  /*0850*/  SHF.R.S32.HI R9, RZ, 0x1f, R8 ;  /* 0x0000001fff097819 */ /* 0x001fc80000011408 */
.L_x_19:
[----:B------:R-:W-:Y:S05]  /*0860*/  BRX R8 -0x870                                     (*"BRANCH_TARGETS .L_x_20,.L_x_16,.L_x_22"*) ;  /* 0xfffffff408e47949 */ /* 0x000fea000383ffff */
.L_x_22:
[----:B------:R-:W0:Y:S02]  /*0870*/  S2UR UR4, SR_CgaCtaId ;  /* 0x00000000000479c3 */ /* 0x000e240000008800 */
[----:B0-----:R-:W-:-:S05]  /*0880*/  IMAD R5, R5, UR4, R2 ;  /* 0x0000000405057c24 */ /* 0x001fca000f8e0202 */
[----:B------:R-:W-:-:S04]  /*0890*/  ISETP.NE.U32.AND P0, PT, R5, RZ, PT ;  /* 0x000000ff0500720c */ /* 0x000fc80003f05070 */
[----:B------:R-:W-:Y:S01]  /*08a0*/  ISETP.NE.AND.EX P0, PT, RZ, RZ, PT, P0 ;  /* 0x000000ffff00720c */ /* 0x000fe20003f05300 */
[----:B------:R-:W-:-:S12]  /*08b0*/  BRA `(.L_x_11) ;  /* 0x0000000000087947 */ /* 0x000fd80003800000 */
.L_x_20:
[----:B------:R-:W-:-:S04]  /*08c0*/  ISETP.NE.U32.AND P0, PT, R2, RZ, PT ;  /* 0x000000ff0200720c */ /* 0x000fc80003f05070 */
[----:B------:R-:W-:-:S13]  /*08d0*/  ISETP.NE.AND.EX P0, PT, RZ, RZ, PT, P0 ;  /* 0x000000ffff00720c */ /* 0x000fda0003f05300 */
.L_x_11:
[----:B------:R-:W-:Y:S05]  /*08e0*/  @P0 EXIT ;  /* 0x000000000000094d */ /* 0x000fea0003800000 */
.L_x_16:
[----:B------:R-:W-:Y:S05]  /*08f0*/  BSYNC.RECONVERGENT B0 ;  /* 0x0000000000007941 */ /* 0x000fea0003800200 */
.L_x_9:
[----:B------:R-:W-:Y:S01]  /*0900*/  MOV R0, 0x0 ;  /* 0x0000000000007802 */ /* 0x000fe20000000f00 */
[----:B------:R0:W-:Y:S01]  /*0910*/  STL [R1], R2 ;  /* 0x0000000201007387 */ /* 0x0001e20000100800 */
[----:B------:R-:W1:Y:S02]  /*0920*/  LDCU.64 UR4, c[0x4][0x8] ;  /* 0x01000100ff0477ac */ /* 0x000e640008000a00 */
[----:B------:R0:W2:Y:S01]  /*0930*/  LDC.64 R8, c[0x4][R0] ;  /* 0x0100000000087b82 */ /* 0x0000a20000000a00 */
[----:B-1----:R-:W-:Y:S02]  /*0940*/  IMAD.U32 R4, RZ, RZ, UR4 ;  /* 0x00000004ff047e24 */ /* 0x002fe4000f8e00ff */
[----:B0-----:R-:W-:-:S07]  /*0950*/  IMAD.U32 R5, RZ, RZ, UR5 ;  /* 0x00000005ff057e24 */ /* 0x001fce000f8e00ff */
[----:B------:R-:W-:-:S07]  /*0960*/  LEPC R20, `(.L_x_12) ;  /* 0x000000001014794e */ /* 0x000fce0000000000 */
[----:B--2---:R-:W-:Y:S05]  /*0970*/  CALL.ABS.NOINC R8 ;  /* 0x0000000008007343 */ /* 0x004fea0003c00000 */
.L_x_12:
[----:B------:R-:W-:Y:S05]  /*0980*/  EXIT ;  /* 0x000000000000794d */ /* 0x000fea0003800000 */
.L_x_13:
[----:B------:R-:W-:-:S00]  /*0990*/  BRA `(.L_x_13) ;  /* 0xfffffffc00fc7947 */ /* 0x000fc0000383ffff */
[----:B------:R-:W-:-:S00]  /*09a0*/  NOP ;  /* 0x0000000000007918 */ /* 0x000fc00000000000 */
        /* <DEDUP_REMOVED lines=13> */
.L_x_24:


//--------------------- .nv.global.init           --------------------------
	.section	.nv.global.init,"aw",@progbits
.nv.global.init:
	.type		$str,@object
	.size		$str,(.L_0 - $str)
$str:
        /*0000*/ 	.byte	0x48, 0x65, 0x6c, 0x6c, 0x6f, 0x20, 0x66, 0x72, 0x6f, 0x6d, 0x20, 0x74, 0x69, 0x6c, 0x65, 0x34
        /*0010*/ 	.byte	0x20, 0x72, 0x61, 0x6e, 0x6b, 0x20, 0x30, 0x3a, 0x20, 0x25, 0x64, 0x0a, 0x00
.L_0:


//--------------------- .nv.shared._Z16sum_kernel_blockPiS_i --------------------------
	.section	.nv.shared._Z16sum_kernel_blockPiS_i,"aw",@nobits
	.sectionflags	@""
	.align	16
	.zero		1024


//--------------------- .nv.shared.reserved.0     --------------------------
	.section	.nv.shared.reserved.0,"aw",@nobits
	.weak		__nv_reservedSMEM_offset_0_alias
	.size		__nv_reservedSMEM_offset_0_alias, 0, 64
	.other		__nv_reservedSMEM_offset_0_alias,@"STO_CUDA_RESERVED_SHARED STV_DEFAULT"
__nv_reservedSMEM_offset_0_alias:
	.zero		0
	.zero		64


//--------------------- .nv.constant0._Z16sum_kernel_blockPiS_i --------------------------
	.section	.nv.constant0._Z16sum_kernel_blockPiS_i,"a",@progbits
	.sectionflags	@""
	.align	4
.nv.constant0._Z16sum_kernel_blockPiS_i:
	.zero		916


//--------------------- SYMBOLS --------------------------

	.type		.nv.reservedSmem.offset0,@object
	.size		.nv.reservedSmem.offset0,0x4
	.type		.nv.reservedSmem.cap,@object
	.size		.nv.reservedSmem.cap,0x4
	.type		vprintf,@function
